//
// Generated by NVIDIA NVVM Compiler
//
// Compiler Build ID: CL-36424714
// Cuda compilation tools, release 13.0, V13.0.88
// Based on NVVM 20.0.0
//

.version 9.0
.target sm_100
.address_size 64

	// .globl	_Z25reference_matrix_multiplyPfS_S_m

.visible .entry _Z25reference_matrix_multiplyPfS_S_m(
	.param .u64 .ptr .align 1 _Z25reference_matrix_multiplyPfS_S_m_param_0,
	.param .u64 .ptr .align 1 _Z25reference_matrix_multiplyPfS_S_m_param_1,
	.param .u64 .ptr .align 1 _Z25reference_matrix_multiplyPfS_S_m_param_2,
	.param .u64 _Z25reference_matrix_multiplyPfS_S_m_param_3
)
{
	.reg .pred 	%p<10>;
	.reg .b32 	%r<9>;
	.reg .b32 	%f<67>;
	.reg .b64 	%rd<104>;

	ld.param.u64 	%rd26, [_Z25reference_matrix_multiplyPfS_S_m_param_0];
	ld.param.u64 	%rd27, [_Z25reference_matrix_multiplyPfS_S_m_param_1];
	ld.param.u64 	%rd24, [_Z25reference_matrix_multiplyPfS_S_m_param_2];
	ld.param.u64 	%rd25, [_Z25reference_matrix_multiplyPfS_S_m_param_3];
	cvta.to.global.u64 	%rd1, %rd27;
	cvta.to.global.u64 	%rd2, %rd26;
	mov.u32 	%r1, %ctaid.y;
	mov.u32 	%r2, %ntid.y;
	mov.u32 	%r3, %tid.y;
	mad.lo.s32 	%r4, %r1, %r2, %r3;
	mov.u32 	%r5, %ctaid.x;
	mov.u32 	%r6, %ntid.x;
	mov.u32 	%r7, %tid.x;
	mad.lo.s32 	%r8, %r5, %r6, %r7;
	cvt.u64.u32 	%rd3, %r4;
	cvt.s64.s32 	%rd4, %r8;
	max.u64 	%rd28, %rd3, %rd4;
	setp.ge.u64 	%p1, %rd28, %rd25;
	@%p1 bra 	$L__BB0_13;
	mul.lo.s64 	%rd5, %rd25, %rd3;
	add.s64 	%rd30, %rd25, -1;
	and.b64  	%rd6, %rd25, 7;
	setp.lt.u64 	%p2, %rd30, 7;
	mov.f32 	%f66, 0f00000000;
	mov.b64 	%rd102, 0;
	@%p2 bra 	$L__BB0_4;
	and.b64  	%rd102, %rd25, -8;
	shl.b64 	%rd31, %rd4, 2;
	add.s64 	%rd99, %rd1, %rd31;
	shl.b64 	%rd9, %rd25, 5;
	shl.b64 	%rd32, %rd5, 2;
	add.s64 	%rd33, %rd32, %rd2;
	add.s64 	%rd98, %rd33, 16;
	shl.b64 	%rd11, %rd25, 2;
	mov.f32 	%f66, 0f00000000;
	mov.u64 	%rd100, %rd102;
$L__BB0_3:
	.pragma "nounroll";
	ld.global.f32 	%f16, [%rd98+-16];
	ld.global.f32 	%f17, [%rd99];
	fma.rn.f32 	%f18, %f16, %f17, %f66;
	ld.global.f32 	%f19, [%rd98+-12];
	add.s64 	%rd34, %rd99, %rd11;
	ld.global.f32 	%f20, [%rd34];
	fma.rn.f32 	%f21, %f19, %f20, %f18;
	ld.global.f32 	%f22, [%rd98+-8];
	add.s64 	%rd35, %rd34, %rd11;
	ld.global.f32 	%f23, [%rd35];
	fma.rn.f32 	%f24, %f22, %f23, %f21;
	ld.global.f32 	%f25, [%rd98+-4];
	add.s64 	%rd36, %rd35, %rd11;
	ld.global.f32 	%f26, [%rd36];
	fma.rn.f32 	%f27, %f25, %f26, %f24;
	ld.global.f32 	%f28, [%rd98];
	add.s64 	%rd37, %rd36, %rd11;
	ld.global.f32 	%f29, [%rd37];
	fma.rn.f32 	%f30, %f28, %f29, %f27;
	ld.global.f32 	%f31, [%rd98+4];
	add.s64 	%rd38, %rd37, %rd11;
	ld.global.f32 	%f32, [%rd38];
	fma.rn.f32 	%f33, %f31, %f32, %f30;
	ld.global.f32 	%f34, [%rd98+8];
	add.s64 	%rd39, %rd38, %rd11;
	ld.global.f32 	%f35, [%rd39];
	fma.rn.f32 	%f36, %f34, %f35, %f33;
	ld.global.f32 	%f37, [%rd98+12];
	add.s64 	%rd40, %rd39, %rd11;
	ld.global.f32 	%f38, [%rd40];
	fma.rn.f32 	%f66, %f37, %f38, %f36;
	add.s64 	%rd100, %rd100, -8;
	add.s64 	%rd99, %rd99, %rd9;
	add.s64 	%rd98, %rd98, 32;
	setp.ne.s64 	%p3, %rd100, 0;
	@%p3 bra 	$L__BB0_3;
$L__BB0_4:
	setp.eq.s64 	%p4, %rd6, 0;
	@%p4 bra 	$L__BB0_12;
	and.b64  	%rd19, %rd25, 3;
	setp.lt.u64 	%p5, %rd6, 4;
	@%p5 bra 	$L__BB0_7;
	add.s64 	%rd41, %rd102, %rd5;
	shl.b64 	%rd42, %rd41, 2;
	add.s64 	%rd43, %rd2, %rd42;
	ld.global.f32 	%f40, [%rd43];
	mad.lo.s64 	%rd44, %rd102, %rd25, %rd4;
	shl.b64 	%rd45, %rd44, 2;
	add.s64 	%rd46, %rd1, %rd45;
	ld.global.f32 	%f41, [%rd46];
	fma.rn.f32 	%f42, %f40, %f41, %f66;
	add.s64 	%rd47, %rd102, 1;
	and.b64  	%rd48, %rd47, 4294967295;
	add.s64 	%rd49, %rd48, %rd5;
	shl.b64 	%rd50, %rd49, 2;
	add.s64 	%rd51, %rd2, %rd50;
	ld.global.f32 	%f43, [%rd51];
	mad.lo.s64 	%rd52, %rd48, %rd25, %rd4;
	shl.b64 	%rd53, %rd52, 2;
	add.s64 	%rd54, %rd1, %rd53;
	ld.global.f32 	%f44, [%rd54];
	fma.rn.f32 	%f45, %f43, %f44, %f42;
	add.s64 	%rd55, %rd102, 2;
	and.b64  	%rd56, %rd55, 4294967295;
	add.s64 	%rd57, %rd56, %rd5;
	shl.b64 	%rd58, %rd57, 2;
	add.s64 	%rd59, %rd2, %rd58;
	ld.global.f32 	%f46, [%rd59];
	mad.lo.s64 	%rd60, %rd56, %rd25, %rd4;
	shl.b64 	%rd61, %rd60, 2;
	add.s64 	%rd62, %rd1, %rd61;
	ld.global.f32 	%f47, [%rd62];
	fma.rn.f32 	%f48, %f46, %f47, %f45;
	add.s64 	%rd63, %rd102, 3;
	and.b64  	%rd64, %rd63, 4294967295;
	add.s64 	%rd65, %rd64, %rd5;
	shl.b64 	%rd66, %rd65, 2;
	add.s64 	%rd67, %rd2, %rd66;
	ld.global.f32 	%f49, [%rd67];
	mad.lo.s64 	%rd68, %rd64, %rd25, %rd4;
	shl.b64 	%rd69, %rd68, 2;
	add.s64 	%rd70, %rd1, %rd69;
	ld.global.f32 	%f50, [%rd70];
	fma.rn.f32 	%f66, %f49, %f50, %f48;
	add.s64 	%rd71, %rd102, 4;
	and.b64  	%rd102, %rd71, 4294967295;
$L__BB0_7:
	setp.eq.s64 	%p6, %rd19, 0;
	@%p6 bra 	$L__BB0_12;
	setp.eq.s64 	%p7, %rd19, 1;
	@%p7 bra 	$L__BB0_10;
	add.s64 	%rd72, %rd102, %rd5;
	shl.b64 	%rd73, %rd72, 2;
	add.s64 	%rd74, %rd2, %rd73;
	ld.global.f32 	%f52, [%rd74];
	mad.lo.s64 	%rd75, %rd102, %rd25, %rd4;
	shl.b64 	%rd76, %rd75, 2;
	add.s64 	%rd77, %rd1, %rd76;
	ld.global.f32 	%f53, [%rd77];
	fma.rn.f32 	%f54, %f52, %f53, %f66;
	add.s64 	%rd78, %rd102, 1;
	and.b64  	%rd79, %rd78, 4294967295;
	add.s64 	%rd80, %rd79, %rd5;
	shl.b64 	%rd81, %rd80, 2;
	add.s64 	%rd82, %rd2, %rd81;
	ld.global.f32 	%f55, [%rd82];
	mad.lo.s64 	%rd83, %rd79, %rd25, %rd4;
	shl.b64 	%rd84, %rd83, 2;
	add.s64 	%rd85, %rd1, %rd84;
	ld.global.f32 	%f56, [%rd85];
	fma.rn.f32 	%f66, %f55, %f56, %f54;
	add.s64 	%rd86, %rd102, 2;
	and.b64  	%rd102, %rd86, 4294967295;
$L__BB0_10:
	and.b64  	%rd87, %rd25, 1;
	setp.eq.b64 	%p8, %rd87, 1;
	not.pred 	%p9, %p8;
	@%p9 bra 	$L__BB0_12;
	add.s64 	%rd88, %rd102, %rd5;
	shl.b64 	%rd89, %rd88, 2;
	add.s64 	%rd90, %rd2, %rd89;
	ld.global.f32 	%f57, [%rd90];
	mad.lo.s64 	%rd91, %rd102, %rd25, %rd4;
	shl.b64 	%rd92, %rd91, 2;
	add.s64 	%rd93, %rd1, %rd92;
	ld.global.f32 	%f58, [%rd93];
	fma.rn.f32 	%f66, %f57, %f58, %f66;
$L__BB0_12:
	add.s64 	%rd94, %rd5, %rd4;
	cvta.to.global.u64 	%rd95, %rd24;
	shl.b64 	%rd96, %rd94, 2;
	add.s64 	%rd97, %rd95, %rd96;
	st.global.f32 	[%rd97], %f66;
$L__BB0_13:
	ret;

}


// ===== COMPILED SASS (sm_100) =====

	.target	sm_100

	.elftype	@"ET_EXEC"


//--------------------- .note.nv.tkinfo           --------------------------
	.section	.note.nv.tkinfo,"",@"SHT_NOTE"
	.sectionflags	@"SHF_NOTE_NV_TKINFO"
	.tkinfo
        /*0018*/ 	.word	0x00000002
        /*0030*/ 	.string	""
        /*0030*/ 	.string	"ptxas"
        /*0030*/ 	.string	"Cuda compilation tools, release 13.0, V13.0.88"
        /*0030*/ 	.string	"Build cuda_13.0.r13.0/compiler.36424714_0"
        /*0030*/ 	.string	"-arch sm_100 -m 64 "



//--------------------- .note.nv.cuinfo           --------------------------
	.section	.note.nv.cuinfo,"",@"SHT_NOTE"
	.sectionflags	@"SHF_NOTE_NV_CUINFO"
        /*0018*/ 	.short	0x0002
        /*001a*/ 	.short	0x0064
        /*001c*/ 	.short	0x0082
	.zero		2


//--------------------- .nv.info                  --------------------------
	.section	.nv.info,"",@"SHT_CUDA_INFO"
	.align	4


	//----- nvinfo : EIATTR_REGCOUNT
	.align		4
        /*0000*/ 	.byte	0x04, 0x2f
        /*0002*/ 	.short	(.L_1 - .L_0)
	.align		4
.L_0:
        /*0004*/ 	.word	index@(_Z25reference_matrix_multiplyPfS_S_m)
        /*0008*/ 	.word	0x00000020


	//----- nvinfo : EIATTR_FRAME_SIZE
	.align		4
.L_1:
        /*000c*/ 	.byte	0x04, 0x11
        /*000e*/ 	.short	(.L_3 - .L_2)
	.align		4
.L_2:
        /*0010*/ 	.word	index@(_Z25reference_matrix_multiplyPfS_S_m)
        /*0014*/ 	.word	0x00000000


	//----- nvinfo : EIATTR_MIN_STACK_SIZE
	.align		4
.L_3:
        /*0018*/ 	.byte	0x04, 0x12
        /*001a*/ 	.short	(.L_5 - .L_4)
	.align		4
.L_4:
        /*001c*/ 	.word	index@(_Z25reference_matrix_multiplyPfS_S_m)
        /*0020*/ 	.word	0x00000000
.L_5:


//--------------------- .nv.compat                --------------------------
	.section	.nv.compat,"",@"SHT_CUDA_COMPAT_INFO"
	.align	4
        /*0000*/ 	.byte	0x02, 0x09, 0x00, 0x00, 0x02, 0x02, 0x01, 0x00, 0x02, 0x05, 0x05, 0x00, 0x03, 0x07, 0x01, 0x01
        /*0010*/ 	.byte	0x02, 0x03, 0x00, 0x00, 0x02, 0x06, 0x01, 0x00, 0x04, 0x0b, 0x08, 0x00, 0x09, 0x00, 0x00, 0x00
        /*0020*/ 	.byte	0x00, 0x00, 0x00, 0x00


//--------------------- .nv.info._Z25reference_matrix_multiplyPfS_S_m --------------------------
	.section	.nv.info._Z25reference_matrix_multiplyPfS_S_m,"",@"SHT_CUDA_INFO"
	.sectionflags	@""
	.align	4


	//----- nvinfo : EIATTR_CUDA_API_VERSION
	.align		4
        /*0000*/ 	.byte	0x04, 0x37
        /*0002*/ 	.short	(.L_7 - .L_6)
.L_6:
        /*0004*/ 	.word	0x00000082


	//----- nvinfo : EIATTR_KPARAM_INFO
	.align		4
.L_7:
        /*0008*/ 	.byte	0x04, 0x17
        /*000a*/ 	.short	(.L_9 - .L_8)
.L_8:
        /*000c*/ 	.word	0x00000000
        /*0010*/ 	.short	0x0003
        /*0012*/ 	.short	0x0018
        /*0014*/ 	.byte	0x00, 0xf0, 0x21, 0x00


	//----- nvinfo : EIATTR_KPARAM_INFO
	.align		4
.L_9:
        /*0018*/ 	.byte	0x04, 0x17
        /*001a*/ 	.short	(.L_11 - .L_10)
.L_10:
        /*001c*/ 	.word	0x00000000
        /*0020*/ 	.short	0x0002
        /*0022*/ 	.short	0x0010
        /*0024*/ 	.byte	0x00, 0xf5, 0x21, 0x00


	//----- nvinfo : EIATTR_KPARAM_INFO
	.align		4
.L_11:
        /*0028*/ 	.byte	0x04, 0x17
        /*002a*/ 	.short	(.L_13 - .L_12)
.L_12:
        /*002c*/ 	.word	0x00000000
        /*0030*/ 	.short	0x0001
        /*0032*/ 	.short	0x0008
        /*0034*/ 	.byte	0x00, 0xf5, 0x21, 0x00


	//----- nvinfo : EIATTR_KPARAM_INFO
	.align		4
.L_13:
        /*0038*/ 	.byte	0x04, 0x17
        /*003a*/ 	.short	(.L_15 - .L_14)
.L_14:
        /*003c*/ 	.word	0x00000000
        /*0040*/ 	.short	0x0000
        /*0042*/ 	.short	0x0000
        /*0044*/ 	.byte	0x00, 0xf5, 0x21, 0x00


	//----- nvinfo : EIATTR_SPARSE_MMA_MASK
	.align		4
.L_15:
        /*0048*/ 	.byte	0x03, 0x50
        /*004a*/ 	.short	0x0000


	//----- nvinfo : EIATTR_MAXREG_COUNT
	.align		4
        /*004c*/ 	.byte	0x03, 0x1b
        /*004e*/ 	.short	0x00ff


	//----- nvinfo : EIATTR_MERCURY_ISA_VERSION
	.align		4
        /*0050*/ 	.byte	0x03, 0x5f
        /*0052*/ 	.short	0x0101


	//----- nvinfo : EIATTR_VRC_CTA_INIT_COUNT
	.align		4
        /*0054*/ 	.byte	0x02, 0x4a
	.zero		1
	.zero		1


	//----- nvinfo : EIATTR_EXIT_INSTR_OFFSETS
	.align		4
        /*0058*/ 	.byte	0x04, 0x1c
        /*005a*/ 	.short	(.L_17 - .L_16)


	//   ....[0]....
.L_16:
        /*005c*/ 	.word	0x00000110


	//   ....[1]....
        /*0060*/ 	.word	0x00000d80


	//----- nvinfo : EIATTR_CBANK_PARAM_SIZE
	.align		4
.L_17:
        /*0064*/ 	.byte	0x03, 0x19
        /*0066*/ 	.short	0x0020


	//----- nvinfo : EIATTR_PARAM_CBANK
	.align		4
        /*0068*/ 	.byte	0x04, 0x0a
        /*006a*/ 	.short	(.L_19 - .L_18)
	.align		4
.L_18:
        /*006c*/ 	.word	index@(.nv.constant0._Z25reference_matrix_multiplyPfS_S_m)
        /*0070*/ 	.short	0x0380
        /*0072*/ 	.short	0x0020


	//----- nvinfo : EIATTR_SW_WAR
	.align		4
.L_19:
        /*0074*/ 	.byte	0x04, 0x36
        /*0076*/ 	.short	(.L_21 - .L_20)
.L_20:
        /*0078*/ 	.word	0x00000008
.L_21:


//--------------------- .nv.callgraph             --------------------------
	.section	.nv.callgraph,"",@"SHT_CUDA_CALLGRAPH"
	.align	4
	.sectionentsize	8
	.align		4
        /*0000*/ 	.word	0x00000000
	.align		4
        /*0004*/ 	.word	0xffffffff
	.align		4
        /*0008*/ 	.word	0x00000000
	.align		4
        /*000c*/ 	.word	0xfffffffe
	.align		4
        /*0010*/ 	.word	0x00000000
	.align		4
        /*0014*/ 	.word	0xfffffffd
	.align		4
        /*0018*/ 	.word	0x00000000
	.align		4
        /*001c*/ 	.word	0xfffffffc


//--------------------- .text._Z25reference_matrix_multiplyPfS_S_m --------------------------
	.section	.text._Z25reference_matrix_multiplyPfS_S_m,"ax",@progbits
	.align	128
        .global         _Z25reference_matrix_multiplyPfS_S_m
        .type           _Z25reference_matrix_multiplyPfS_S_m,@function
        .size           _Z25reference_matrix_multiplyPfS_S_m,(.L_x_6 - _Z25reference_matrix_multiplyPfS_S_m)
        .other          _Z25reference_matrix_multiplyPfS_S_m,@"STO_CUDA_ENTRY STV_DEFAULT"
_Z25reference_matrix_multiplyPfS_S_m:
.text._Z25reference_matrix_multiplyPfS_S_m:
[----:B------:R-:W-:Y:S01]  /*0000*/  LDC R1, c[0x0][0x37c] ;  /* 0x0000df00ff017b82 */ /* 0x000fe20000000800 */
[----:B------:R-:W0:Y:S07]  /*0010*/  S2R R0, SR_TID.Y ;  /* 0x0000000000007919 */ /* 0x000e2e0000002200 */
[----:B------:R-:W0:Y:S01]  /*0020*/  LDC R3, c[0x0][0x364] ;  /* 0x0000d900ff037b82 */ /* 0x000e220000000800 */
[----:B------:R-:W1:Y:S07]  /*0030*/  S2R R13, SR_TID.X ;  /* 0x00000000000d7919 */ /* 0x000e6e0000002100 */
[----:B------:R-:W0:Y:S08]  /*0040*/  S2UR UR4, SR_CTAID.Y ;  /* 0x00000000000479c3 */ /* 0x000e300000002600 */
[----:B------:R-:W1:Y:S08]  /*0050*/  S2UR UR5, SR_CTAID.X ;  /* 0x00000000000579c3 */ /* 0x000e700000002500 */
[----:B------:R-:W1:Y:S08]  /*0060*/  LDC R12, c[0x0][0x360] ;  /* 0x0000d800ff0c7b82 */ /* 0x000e700000000800 */
[----:B------:R-:W2:Y:S01]  /*0070*/  LDC.64 R10, c[0x0][0x398] ;  /* 0x0000e600ff0a7b82 */ /* 0x000ea20000000a00 */
[----:B0-----:R-:W-:-:S02]  /*0080*/  IMAD R3, R3, UR4, R0 ;  /* 0x0000000403037c24 */ /* 0x001fc4000f8e0200 */
[----:B-1----:R-:W-:-:S05]  /*0090*/  IMAD R12, R12, UR5, R13 ;  /* 0x000000050c0c7c24 */ /* 0x002fca000f8e020d */
[----:B------:R-:W-:Y:S02]  /*00a0*/  ISETP.GT.U32.AND P0, PT, R3, R12, PT ;  /* 0x0000000c0300720c */ /* 0x000fe40003f04070 */
[----:B------:R-:W-:-:S04]  /*00b0*/  SHF.R.S32.HI R13, RZ, 0x1f, R12 ;  /* 0x0000001fff0d7819 */ /* 0x000fc8000001140c */
[----:B------:R-:W-:-:S04]  /*00c0*/  ISETP.GT.U32.AND.EX P0, PT, RZ, R13, PT, P0 ;  /* 0x0000000dff00720c */ /* 0x000fc80003f04100 */
[----:B------:R-:W-:Y:S02]  /*00d0*/  SEL R5, R3, R12, P0 ;  /* 0x0000000c03057207 */ /* 0x000fe40000000000 */
[----:B------:R-:W-:Y:S02]  /*00e0*/  SEL R0, R13, RZ, !P0 ;  /* 0x000000ff0d007207 */ /* 0x000fe40004000000 */
[----:B--2---:R-:W-:-:S04]  /*00f0*/  ISETP.GE.U32.AND P0, PT, R5, R10, PT ;  /* 0x0000000a0500720c */ /* 0x004fc80003f06070 */
[----:B------:R-:W-:-:S13]  /*0100*/  ISETP.GE.U32.AND.EX P0, PT, R0, R11, PT, P0 ;  /* 0x0000000b0000720c */ /* 0x000fda0003f06100 */
[----:B------:R-:W-:Y:S05]  /*0110*/  @P0 EXIT ;  /* 0x000000000000094d */ /* 0x000fea0003800000 */
[C---:B------:R-:W-:Y:S01]  /*0120*/  IADD3 R2, P0, PT, R10.reuse, -0x1, RZ ;  /* 0xffffffff0a027810 */ /* 0x040fe20007f1e0ff */
[----:B------:R-:W-:Y:S01]  /*0130*/  IMAD.WIDE.U32 R14, R3, R10, RZ ;  /* 0x0000000a030e7225 */ /* 0x000fe200078e00ff */
[----:B------:R-:W-:Y:S01]  /*0140*/  LOP3.LUT R0, R10, 0x7, RZ, 0xc0, !PT ;  /* 0x000000070a007812 */ /* 0x000fe200078ec0ff */
[----:B------:R-:W-:Y:S01]  /*0150*/  UMOV UR4, URZ ;  /* 0x000000ff00047c82 */ /* 0x000fe20008000000 */
[----:B------:R-:W-:Y:S01]  /*0160*/  ISETP.GE.U32.AND P1, PT, R2, 0x7, PT ;  /* 0x000000070200780c */ /* 0x000fe20003f26070 */
[----:B------:R-:W0:Y:S01]  /*0170*/  LDCU.64 UR6, c[0x0][0x358] ;  /* 0x00006b00ff0677ac */ /* 0x000e220008000a00 */
[----:B------:R-:W-:Y:S01]  /*0180*/  IADD3.X R2, PT, PT, R11, -0x1, RZ, P0, !PT ;  /* 0xffffffff0b027810 */ /* 0x000fe200007fe4ff */
[----:B------:R-:W-:Y:S01]  /*0190*/  IMAD.MOV.U32 R18, RZ, RZ, RZ ;  /* 0x000000ffff127224 */ /* 0x000fe200078e00ff */
[----:B------:R-:W-:Y:S01]  /*01a0*/  ISETP.NE.U32.AND P0, PT, R0, RZ, PT ;  /* 0x000000ff0000720c */ /* 0x000fe20003f05070 */
[----:B------:R-:W-:Y:S01]  /*01b0*/  IMAD R4, R3, R11, R15 ;  /* 0x0000000b03047224 */ /* 0x000fe200078e020f */
[----:B------:R-:W-:Y:S01]  /*01c0*/  ISETP.GE.U32.AND.EX P1, PT, R2, RZ, PT, P1 ;  /* 0x000000ff0200720c */ /* 0x000fe20003f26110 */
[----:B------:R-:W-:Y:S01]  /*01d0*/  IMAD.MOV.U32 R2, RZ, RZ, RZ ;  /* 0x000000ffff027224 */ /* 0x000fe200078e00ff */
[----:B------:R-:W-:-:S11]  /*01e0*/  ISETP.NE.AND.EX P0, PT, RZ, RZ, PT, P0 ;  /* 0x000000ffff00720c */ /* 0x000fd60003f05300 */
[----:B0-----:R-:W-:Y:S05]  /*01f0*/  @!P1 BRA `(.L_x_0) ;  /* 0x0000000400049947 */ /* 0x001fea0003800000 */
[----:B------:R-:W0:Y:S01]  /*0200*/  LDCU.128 UR8, c[0x0][0x380] ;  /* 0x00007000ff0877ac */ /* 0x000e220008000c00 */
[C---:B------:R-:W-:Y:S01]  /*0210*/  LOP3.LUT R2, R10.reuse, 0xfffffff8, RZ, 0xc0, !PT ;  /* 0xfffffff80a027812 */ /* 0x040fe200078ec0ff */
[C---:B------:R-:W-:Y:S01]  /*0220*/  IMAD.SHL.U32 R7, R10.reuse, 0x4, RZ ;  /* 0x000000040a077824 */ /* 0x040fe200078e00ff */
[C-C-:B------:R-:W-:Y:S01]  /*0230*/  SHF.L.U64.HI R6, R10.reuse, 0x5, R11.reuse ;  /* 0x000000050a067819 */ /* 0x140fe2000001020b */
[----:B------:R-:W1:Y:S01]  /*0240*/  LDCU UR4, c[0x0][0x39c] ;  /* 0x00007380ff0477ac */ /* 0x000e620008000800 */
[----:B------:R-:W-:Y:S01]  /*0250*/  SHF.L.U64.HI R8, R10, 0x2, R11 ;  /* 0x000000020a087819 */ /* 0x000fe2000001020b */
[----:B------:R-:W-:Y:S02]  /*0260*/  IMAD.MOV.U32 R18, RZ, RZ, RZ ;  /* 0x000000ffff127224 */ /* 0x000fe400078e00ff */
[----:B------:R-:W-:Y:S01]  /*0270*/  IMAD.MOV.U32 R9, RZ, RZ, R2 ;  /* 0x000000ffff097224 */ /* 0x000fe200078e0002 */
[----:B0-----:R-:W-:Y:S02]  /*0280*/  LEA R26, P1, R12, UR10, 0x2 ;  /* 0x0000000a0c1a7c11 */ /* 0x001fe4000f8210ff */
[----:B------:R-:W-:-:S02]  /*0290*/  LEA R25, P2, R14, UR8, 0x2 ;  /* 0x000000080e197c11 */ /* 0x000fc4000f8410ff */
[----:B------:R-:W-:Y:S01]  /*02a0*/  LEA.HI.X R3, R12, UR11, R13, 0x2, P1 ;  /* 0x0000000b0c037c11 */ /* 0x000fe200088f140d */
[----:B-1----:R-:W-:Y:S01]  /*02b0*/  IMAD.U32 R5, RZ, RZ, UR4 ;  /* 0x00000004ff057e24 */ /* 0x002fe2000f8e00ff */
[----:B------:R-:W-:Y:S02]  /*02c0*/  LEA.HI.X R22, R14, UR9, R4, 0x2, P2 ;  /* 0x000000090e167c11 */ /* 0x000fe400090f1404 */
[----:B------:R-:W-:-:S05]  /*02d0*/  IADD3 R25, P1, PT, R25, 0x10, RZ ;  /* 0x0000001019197810 */ /* 0x000fca0007f3e0ff */
[----:B------:R-:W-:-:S08]  /*02e0*/  IMAD.X R22, RZ, RZ, R22, P1 ;  /* 0x000000ffff167224 */ /* 0x000fd000008e0616 */
.L_x_1:
[----:B------:R-:W-:Y:S02]  /*02f0*/  IMAD.MOV.U32 R27, RZ, RZ, R3 ;  /* 0x000000ffff1b7224 */ /* 0x000fe400078e0003 */
[----:B------:R-:W-:Y:S02]  /*0300*/  IMAD.MOV.U32 R16, RZ, RZ, R25 ;  /* 0x000000ffff107224 */ /* 0x000fe400078e0019 */
[----:B------:R-:W-:Y:S01]  /*0310*/  IMAD.MOV.U32 R17, RZ, RZ, R22 ;  /* 0x000000ffff117224 */ /* 0x000fe200078e0016 */
[-C--:B------:R-:W-:Y:S01]  /*0320*/  IADD3 R24, P1, PT, R26, R7.reuse, RZ ;  /* 0x000000071a187210 */ /* 0x080fe20007f3e0ff */
[----:B------:R-:W2:Y:S04]  /*0330*/  LDG.E R27, desc[UR6][R26.64] ;  /* 0x000000061a1b7981 */ /* 0x000ea8000c1e1900 */
[----:B------:R-:W2:Y:S01]  /*0340*/  LDG.E R19, desc[UR6][R16.64+-0x10] ;  /* 0xfffff00610137981 */ /* 0x000ea2000c1e1900 */
[----:B------:R-:W-:Y:S01]  /*0350*/  IMAD.X R25, R3, 0x1, R8, P1 ;  /* 0x0000000103197824 */ /* 0x000fe200008e0608 */
[----:B------:R-:W-:-:S02]  /*0360*/  IADD3 R22, P1, PT, R24, R7, RZ ;  /* 0x0000000718167210 */ /* 0x000fc40007f3e0ff */
[----:B------:R-:W3:Y:S04]  /*0370*/  LDG.E R21, desc[UR6][R16.64+-0xc] ;  /* 0xfffff40610157981 */ /* 0x000ee8000c1e1900 */
[----:B------:R2:W3:Y:S01]  /*0380*/  LDG.E R20, desc[UR6][R24.64] ;  /* 0x0000000618147981 */ /* 0x0004e2000c1e1900 */
[----:B------:R-:W-:-:S03]  /*0390*/  IMAD.X R23, R25, 0x1, R8, P1 ;  /* 0x0000000119177824 */ /* 0x000fc600008e0608 */
[----:B------:R-:W4:Y:S04]  /*03a0*/  LDG.E R29, desc[UR6][R16.64+-0x8] ;  /* 0xfffff806101d7981 */ /* 0x000f28000c1e1900 */
[----:B------:R-:W4:Y:S01]  /*03b0*/  LDG.E R28, desc[UR6][R22.64] ;  /* 0x00000006161c7981 */ /* 0x000f22000c1e1900 */
[----:B--2---:R-:W-:Y:S01]  /*03c0*/  FFMA R24, R19, R27, R18 ;  /* 0x0000001b13187223 */ /* 0x004fe20000000012 */
[----:B------:R-:W-:Y:S02]  /*03d0*/  IADD3 R18, P1, PT, R22, R7, RZ ;  /* 0x0000000716127210 */ /* 0x000fe40007f3e0ff */
[----:B------:R-:W2:Y:S03]  /*03e0*/  LDG.E R22, desc[UR6][R16.64+-0x4] ;  /* 0xfffffc0610167981 */ /* 0x000ea6000c1e1900 */
[----:B------:R-:W-:-:S02]  /*03f0*/  IMAD.X R19, R23, 0x1, R8, P1 ;  /* 0x0000000117137824 */ /* 0x000fc400008e0608 */
[----:B---3--:R-:W-:Y:S01]  /*0400*/  FFMA R27, R21, R20, R24 ;  /* 0x00000014151b7223 */ /* 0x008fe20000000018 */
[-C--:B------:R-:W-:Y:S02]  /*0410*/  IADD3 R20, P1, PT, R18, R7.reuse, RZ ;  /* 0x0000000712147210 */ /* 0x080fe40007f3e0ff */
[----:B------:R-:W2:Y:S03]  /*0420*/  LDG.E R18, desc[UR6][R18.64] ;  /* 0x0000000612127981 */ /* 0x000ea6000c1e1900 */
[----:B------:R-:W-:Y:S02]  /*0430*/  IMAD.X R21, R19, 0x1, R8, P1 ;  /* 0x0000000113157824 */ /* 0x000fe400008e0608 */
[----:B----4-:R-:W-:Y:S02]  /*0440*/  FFMA R29, R29, R28, R27 ;  /* 0x0000001c1d1d7223 */ /* 0x010fe4000000001b */
[----:B------:R-:W3:Y:S04]  /*0450*/  LDG.E R28, desc[UR6][R16.64] ;  /* 0x00000006101c7981 */ /* 0x000ee8000c1e1900 */
[----:B------:R-:W3:Y:S01]  /*0460*/  LDG.E R27, desc[UR6][R20.64] ;  /* 0x00000006141b7981 */ /* 0x000ee2000c1e1900 */
[----:B------:R-:W-:-:S05]  /*0470*/  IADD3 R24, P1, PT, R20, R7, RZ ;  /* 0x0000000714187210 */ /* 0x000fca0007f3e0ff */
[--C-:B------:R-:W-:Y:S02]  /*0480*/  IMAD.X R25, R21, 0x1, R8.reuse, P1 ;  /* 0x0000000115197824 */ /* 0x100fe400008e0608 */
[----:B------:R-:W4:Y:S04]  /*0490*/  LDG.E R21, desc[UR6][R16.64+0x8] ;  /* 0x0000080610157981 */ /* 0x000f28000c1e1900 */
[----:B------:R-:W5:Y:S01]  /*04a0*/  LDG.E R20, desc[UR6][R16.64+0xc] ;  /* 0x00000c0610147981 */ /* 0x000f62000c1e1900 */
[----:B--2---:R-:W-:Y:S01]  /*04b0*/  FFMA R29, R22, R18, R29 ;  /* 0x00000012161d7223 */ /* 0x004fe2000000001d */
[-C--:B------:R-:W-:Y:S02]  /*04c0*/  IADD3 R22, P1, PT, R24, R7.reuse, RZ ;  /* 0x0000000718167210 */ /* 0x080fe40007f3e0ff */
[----:B------:R0:W2:Y:S03]  /*04d0*/  LDG.E R24, desc[UR6][R24.64] ;  /* 0x0000000618187981 */ /* 0x0000a6000c1e1900 */
[----:B------:R-:W-:Y:S01]  /*04e0*/  IMAD.X R23, R25, 0x1, R8, P1 ;  /* 0x0000000119177824 */ /* 0x000fe200008e0608 */
[----:B------:R-:W-:Y:S01]  /*04f0*/  IADD3 R18, P1, PT, R22, R7, RZ ;  /* 0x0000000716127210 */ /* 0x000fe20007f3e0ff */
[----:B---3--:R-:W-:-:S03]  /*0500*/  FFMA R27, R28, R27, R29 ;  /* 0x0000001b1c1b7223 */ /* 0x008fc6000000001d */
[----:B------:R-:W4:Y:S01]  /*0510*/  LDG.E R22, desc[UR6][R22.64] ;  /* 0x0000000616167981 */ /* 0x000f22000c1e1900 */
[----:B------:R-:W-:-:S03]  /*0520*/  IMAD.X R19, R23, 0x1, R8, P1 ;  /* 0x0000000117137824 */ /* 0x000fc600008e0608 */
[----:B------:R-:W2:Y:S04]  /*0530*/  LDG.E R28, desc[UR6][R16.64+0x4] ;  /* 0x00000406101c7981 */ /* 0x000ea8000c1e1900 */
[----:B------:R-:W5:Y:S01]  /*0540*/  LDG.E R18, desc[UR6][R18.64] ;  /* 0x0000000612127981 */ /* 0x000f62000c1e1900 */
[----:B------:R-:W-:-:S04]  /*0550*/  IADD3 R9, P1, PT, R9, -0x8, RZ ;  /* 0xfffffff809097810 */ /* 0x000fc80007f3e0ff */
[----:B------:R-:W-:Y:S02]  /*0560*/  IADD3.X R5, PT, PT, R5, -0x1, RZ, P1, !PT ;  /* 0xffffffff05057810 */ /* 0x000fe40000ffe4ff */
[----:B------:R-:W-:-:S04]  /*0570*/  ISETP.NE.U32.AND P1, PT, R9, RZ, PT ;  /* 0x000000ff0900720c */ /* 0x000fc80003f25070 */
[----:B------:R-:W-:Y:S02]  /*0580*/  ISETP.NE.AND.EX P1, PT, R5, RZ, PT, P1 ;  /* 0x000000ff0500720c */ /* 0x000fe40003f25310 */
[----:B------:R-:W-:Y:S02]  /*0590*/  LEA R26, P2, R10, R26, 0x5 ;  /* 0x0000001a0a1a7211 */ /* 0x000fe400078428ff */
[----:B0-----:R-:W-:-:S03]  /*05a0*/  IADD3 R25, P3, PT, R16, 0x20, RZ ;  /* 0x0000002010197810 */ /* 0x001fc60007f7e0ff */
[----:B------:R-:W-:Y:S02]  /*05b0*/  IMAD.X R3, R3, 0x1, R6, P2 ;  /* 0x0000000103037824 */ /* 0x000fe400010e0606 */
[----:B--2---:R-:W-:-:S04]  /*05c0*/  FFMA R24, R28, R24, R27 ;  /* 0x000000181c187223 */ /* 0x004fc8000000001b */
[----:B----4-:R-:W-:Y:S01]  /*05d0*/  FFMA R21, R21, R22, R24 ;  /* 0x0000001615157223 */ /* 0x010fe20000000018 */
[----:B------:R-:W-:-:S03]  /*05e0*/  IMAD.X R22, RZ, RZ, R17, P3 ;  /* 0x000000ffff167224 */ /* 0x000fc600018e0611 */
[----:B-----5:R-:W-:Y:S01]  /*05f0*/  FFMA R18, R20, R18, R21 ;  /* 0x0000001214127223 */ /* 0x020fe20000000015 */
[----:B------:R-:W-:Y:S06]  /*0600*/  @P1 BRA `(.L_x_1) ;  /* 0xfffffffc00381947 */ /* 0x000fec000383ffff */
.L_x_0:
[----:B------:R-:W-:Y:S05]  /*0610*/  @!P0 BRA `(.L_x_2) ;  /* 0x0000000400c08947 */ /* 0x000fea0003800000 */
[----:B------:R-:W-:Y:S02]  /*0620*/  ISETP.GE.U32.AND P1, PT, R0, 0x4, PT ;  /* 0x000000040000780c */ /* 0x000fe40003f26070 */
[----:B------:R-:W-:Y:S02]  /*0630*/  LOP3.LUT R3, R10, 0x3, RZ, 0xc0, !PT ;  /* 0x000000030a037812 */ /* 0x000fe400078ec0ff */
[----:B------:R-:W-:Y:S02]  /*0640*/  ISETP.GE.U32.AND.EX P1, PT, RZ, RZ, PT, P1 ;  /* 0x000000ffff00720c */ /* 0x000fe40003f26110 */
[----:B------:R-:W-:-:S04]  /*0650*/  ISETP.NE.U32.AND P0, PT, R3, RZ, PT ;  /* 0x000000ff0300720c */ /* 0x000fc80003f05070 */
[----:B------:R-:W-:-:S07]  /*0660*/  ISETP.NE.AND.EX P0, PT, RZ, RZ, PT, P0 ;  /* 0x000000ffff00720c */ /* 0x000fce0003f05300 */
[----:B------:R-:W-:Y:S06]  /*0670*/  @!P1 BRA `(.L_x_3) ;  /* 0x0000000000d09947 */ /* 0x000fec0003800000 */
[----:B------:R-:W0:Y:S01]  /*0680*/  LDCU.128 UR8, c[0x0][0x380] ;  /* 0x00007000ff0877ac */ /* 0x000e220008000c00 */
[----:B------:R-:W-:Y:S01]  /*0690*/  IMAD R0, R10, UR4, RZ ;  /* 0x000000040a007c24 */ /* 0x000fe2000f8e02ff */
[C---:B------:R-:W-:Y:S01]  /*06a0*/  IADD3 R16, P1, PT, R2.reuse, R14, RZ ;  /* 0x0000000e02107210 */ /* 0x040fe20007f3e0ff */
[----:B------:R-:W-:-:S03]  /*06b0*/  IMAD.WIDE.U32 R6, R2, R10, R12 ;  /* 0x0000000a02067225 */ /* 0x000fc600078e000c */
[----:B------:R-:W-:Y:S01]  /*06c0*/  IADD3.X R19, PT, PT, R4, UR4, RZ, P1, !PT ;  /* 0x0000000404137c10 */ /* 0x000fe20008ffe4ff */
[C---:B------:R-:W-:Y:S02]  /*06d0*/  IMAD R5, R2.reuse, R11, R0 ;  /* 0x0000000b02057224 */ /* 0x040fe400078e0200 */
[----:B------:R-:W-:Y:S02]  /*06e0*/  VIADD R17, R2, 0x1 ;  /* 0x0000000102117836 */ /* 0x000fe40000000000 */
[----:B------:R-:W-:Y:S02]  /*06f0*/  IMAD.IADD R5, R7, 0x1, R5 ;  /* 0x0000000107057824 */ /* 0x000fe400078e0205 */
[----:B------:R-:W-:-:S04]  /*0700*/  IMAD.WIDE.U32 R8, R17, R10, R12 ;  /* 0x0000000a11087225 */ /* 0x000fc800078e000c */
[C---:B------:R-:W-:Y:S01]  /*0710*/  IMAD R7, R17.reuse, R11, R9 ;  /* 0x0000000b11077224 */ /* 0x040fe200078e0209 */
[----:B0-----:R-:W-:Y:S02]  /*0720*/  LEA R20, P2, R6, UR10, 0x2 ;  /* 0x0000000a06147c11 */ /* 0x001fe4000f8410ff */
[----:B------:R-:W-:Y:S02]  /*0730*/  LEA R28, P1, R16, UR8, 0x2 ;  /* 0x00000008101c7c11 */ /* 0x000fe4000f8210ff */
[----:B------:R-:W-:Y:S01]  /*0740*/  LEA.HI.X R21, R6, UR11, R5, 0x2, P2 ;  /* 0x0000000b06157c11 */ /* 0x000fe200090f1405 */
[----:B------:R-:W-:Y:S01]  /*0750*/  VIADD R5, R2, 0x2 ;  /* 0x0000000202057836 */ /* 0x000fe20000000000 */
[----:B------:R-:W-:Y:S02]  /*0760*/  IADD3 R0, P2, PT, R17, R14, RZ ;  /* 0x0000000e11007210 */ /* 0x000fe40007f5e0ff */
[----:B------:R-:W-:Y:S01]  /*0770*/  LEA.HI.X R29, R16, UR9, R19, 0x2, P1 ;  /* 0x00000009101d7c11 */ /* 0x000fe200088f1413 */
[----:B------:R-:W-:Y:S01]  /*0780*/  IMAD.WIDE.U32 R22, R5, R10, R12 ;  /* 0x0000000a05167225 */ /* 0x000fe200078e000c */
[----:B------:R-:W-:Y:S01]  /*0790*/  LEA R16, P1, R0, UR8, 0x2 ;  /* 0x0000000800107c11 */ /* 0x000fe2000f8210ff */
[----:B------:R-:W2:Y:S01]  /*07a0*/  LDG.E R20, desc[UR6][R20.64] ;  /* 0x0000000614147981 */ /* 0x000ea2000c1e1900 */
[----:B------:R-:W-:Y:S01]  /*07b0*/  LEA R6, P3, R8, UR10, 0x2 ;  /* 0x0000000a08067c11 */ /* 0x000fe2000f8610ff */
[----:B------:R-:W-:-:S02]  /*07c0*/  IMAD.X R17, RZ, RZ, R4, P2 ;  /* 0x000000ffff117224 */ /* 0x000fc400010e0604 */
[CC--:B------:R-:W-:Y:S01]  /*07d0*/  IMAD R9, R5.reuse, R11.reuse, R23 ;  /* 0x0000000b05097224 */ /* 0x0c0fe200078e0217 */
[----:B------:R-:W-:Y:S01]  /*07e0*/  LEA.HI.X R7, R8, UR11, R7, 0x2, P3 ;  /* 0x0000000b08077c11 */ /* 0x000fe200098f1407 */
[----:B------:R-:W2:Y:S01]  /*07f0*/  LDG.E R29, desc[UR6][R28.64] ;  /* 0x000000061c1d7981 */ /* 0x000ea2000c1e1900 */
[----:B------:R-:W-:Y:S02]  /*0800*/  LEA.HI.X R17, R0, UR9, R17, 0x2, P1 ;  /* 0x0000000900117c11 */ /* 0x000fe400088f1411 */
[----:B------:R-:W-:Y:S01]  /*0810*/  IADD3 R0, P1, PT, R5, R14, RZ ;  /* 0x0000000e05007210 */ /* 0x000fe20007f3e0ff */
[----:B------:R-:W-:Y:S01]  /*0820*/  VIADD R5, R2, 0x3 ;  /* 0x0000000302057836 */ /* 0x000fe20000000000 */
[C---:B------:R-:W-:Y:S01]  /*0830*/  LEA R8, P2, R22.reuse, UR10, 0x2 ;  /* 0x0000000a16087c11 */ /* 0x040fe2000f8410ff */
[----:B------:R-:W3:Y:S02]  /*0840*/  LDG.E R16, desc[UR6][R16.64] ;  /* 0x0000000610107981 */ /* 0x000ee4000c1e1900 */
[----:B------:R-:W-:Y:S01]  /*0850*/  IMAD.X R19, RZ, RZ, R4, P1 ;  /* 0x000000ffff137224 */ /* 0x000fe200008e0604 */
[----:B------:R-:W-:Y:S01]  /*0860*/  LEA.HI.X R9, R22, UR11, R9, 0x2, P2 ;  /* 0x0000000b16097c11 */ /* 0x000fe200090f1409 */
[C---:B------:R-:W-:Y:S01]  /*0870*/  IMAD.WIDE.U32 R26, R5.reuse, R10, R12 ;  /* 0x0000000a051a7225 */ /* 0x040fe200078e000c */
[C---:B------:R-:W-:Y:S01]  /*0880*/  LEA R22, P1, R0.reuse, UR8, 0x2 ;  /* 0x0000000800167c11 */ /* 0x040fe2000f8210ff */
[----:B------:R-:W3:Y:S03]  /*0890*/  LDG.E R6, desc[UR6][R6.64] ;  /* 0x0000000606067981 */ /* 0x000ee6000c1e1900 */
[----:B------:R-:W-:Y:S01]  /*08a0*/  LEA.HI.X R23, R0, UR9, R19, 0x2, P1 ;  /* 0x0000000900177c11 */ /* 0x000fe200088f1413 */
[C---:B------:R-:W-:Y:S01]  /*08b0*/  IMAD R19, R5.reuse, R11, R27 ;  /* 0x0000000b05137224 */ /* 0x040fe200078e021b */
[C---:B------:R-:W-:Y:S01]  /*08c0*/  LEA R24, P1, R26.reuse, UR10, 0x2 ;  /* 0x0000000a1a187c11 */ /* 0x040fe2000f8210ff */
[----:B------:R-:W4:Y:S03]  /*08d0*/  LDG.E R8, desc[UR6][R8.64] ;  /* 0x0000000608087981 */ /* 0x000f26000c1e1900 */
[----:B------:R-:W-:Y:S01]  /*08e0*/  LEA.HI.X R25, R26, UR11, R19, 0x2, P1 ;  /* 0x0000000b1a197c11 */ /* 0x000fe200088f1413 */
[----:B------:R-:W4:Y:S01]  /*08f0*/  LDG.E R22, desc[UR6][R22.64] ;  /* 0x0000000616167981 */ /* 0x000f22000c1e1900 */
[----:B------:R-:W-:-:S03]  /*0900*/  IADD3 R5, P1, PT, R5, R14, RZ ;  /* 0x0000000e05057210 */ /* 0x000fc60007f3e0ff */
[----:B------:R-:W5:Y:S01]  /*0910*/  LDG.E R24, desc[UR6][R24.64] ;  /* 0x0000000618187981 */ /* 0x000f62000c1e1900 */
[----:B------:R-:W-:Y:S01]  /*0920*/  LEA R26, P2, R5, UR8, 0x2 ;  /* 0x00000008051a7c11 */ /* 0x000fe2000f8410ff */
[----:B------:R-:W-:-:S05]  /*0930*/  IMAD.X R0, RZ, RZ, R4, P1 ;  /* 0x000000ffff007224 */ /* 0x000fca00008e0604 */
[----:B------:R-:W-:-:S05]  /*0940*/  LEA.HI.X R27, R5, UR9, R0, 0x2, P2 ;  /* 0x00000009051b7c11 */ /* 0x000fca00090f1400 */
[----:B------:R-:W5:Y:S01]  /*0950*/  LDG.E R26, desc[UR6][R26.64] ;  /* 0x000000061a1a7981 */ /* 0x000f62000c1e1900 */
[----:B------:R-:W-:Y:S01]  /*0960*/  VIADD R2, R2, 0x4 ;  /* 0x0000000402027836 */ /* 0x000fe20000000000 */
[----:B------:R-:W-:Y:S01]  /*0970*/  UMOV UR4, URZ ;  /* 0x000000ff00047c82 */ /* 0x000fe20008000000 */
[----:B--2---:R-:W-:-:S04]  /*0980*/  FFMA R29, R29, R20, R18 ;  /* 0x000000141d1d7223 */ /* 0x004fc80000000012 */
[----:B---3--:R-:W-:-:S04]  /*0990*/  FFMA R29, R16, R6, R29 ;  /* 0x00000006101d7223 */ /* 0x008fc8000000001d */
[----:B----4-:R-:W-:-:S04]  /*09a0*/  FFMA R29, R22, R8, R29 ;  /* 0x00000008161d7223 */ /* 0x010fc8000000001d */
[----:B-----5:R-:W-:-:S07]  /*09b0*/  FFMA R18, R26, R24, R29 ;  /* 0x000000181a127223 */ /* 0x020fce000000001d */
.L_x_3:
[----:B------:R-:W-:Y:S05]  /*09c0*/  @!P0 BRA `(.L_x_2) ;  /* 0x0000000000d48947 */ /* 0x000fea0003800000 */
[----:B------:R-:W-:Y:S02]  /*09d0*/  ISETP.NE.U32.AND P1, PT, R3, 0x1, PT ;  /* 0x000000010300780c */ /* 0x000fe40003f25070 */
[----:B------:R-:W-:Y:S02]  /*09e0*/  LOP3.LUT R0, R10, 0x1, RZ, 0xc0, !PT ;  /* 0x000000010a007812 */ /* 0x000fe400078ec0ff */
[----:B------:R-:W-:Y:S02]  /*09f0*/  ISETP.NE.AND.EX P1, PT, RZ, RZ, PT, P1 ;  /* 0x000000ffff00720c */ /* 0x000fe40003f25310 */
[----:B------:R-:W-:-:S04]  /*0a00*/  ISETP.NE.U32.AND P0, PT, R0, 0x1, PT ;  /* 0x000000010000780c */ /* 0x000fc80003f05070 */
[----:B------:R-:W-:-:S07]  /*0a10*/  ISETP.NE.U32.AND.EX P0, PT, RZ, RZ, PT, P0 ;  /* 0x000000ffff00720c */ /* 0x000fce0003f05100 */
[----:B------:R-:W-:Y:S06]  /*0a20*/  @!P1 BRA `(.L_x_4) ;  /* 0x0000000000789947 */ /* 0x000fec0003800000 */
[----:B------:R-:W0:Y:S01]  /*0a30*/  LDCU.128 UR8, c[0x0][0x380] ;  /* 0x00007000ff0877ac */ /* 0x000e220008000c00 */
[----:B------:R-:W-:Y:S01]  /*0a40*/  IMAD R0, R10, UR4, RZ ;  /* 0x000000040a007c24 */ /* 0x000fe2000f8e02ff */
[----:B------:R-:W-:Y:S01]  /*0a50*/  IADD3 R3, P1, PT, R2, R14, RZ ;  /* 0x0000000e02037210 */ /* 0x000fe20007f3e0ff */
[----:B------:R-:W-:Y:S02]  /*0a60*/  IMAD.MOV.U32 R16, RZ, RZ, R12 ;  /* 0x000000ffff107224 */ /* 0x000fe400078e000c */
[----:B------:R-:W-:Y:S01]  /*0a70*/  IMAD.MOV.U32 R17, RZ, RZ, R13 ;  /* 0x000000ffff117224 */ /* 0x000fe200078e000d */
[----:B------:R-:W-:Y:S01]  /*0a80*/  IADD3.X R20, PT, PT, R4, UR4, RZ, P1, !PT ;  /* 0x0000000404147c10 */ /* 0x000fe20008ffe4ff */
[C---:B------:R-:W-:Y:S02]  /*0a90*/  VIADD R19, R2.reuse, 0x1 ;  /* 0x0000000102137836 */ /* 0x040fe40000000000 */
[C---:B------:R-:W-:Y:S02]  /*0aa0*/  IMAD R5, R2.reuse, R11, R0 ;  /* 0x0000000b02057224 */ /* 0x040fe400078e0200 */
[----:B------:R-:W-:Y:S01]  /*0ab0*/  IMAD.WIDE.U32 R8, R2, R10, R16 ;  /* 0x0000000a02087225 */ /* 0x000fe200078e0010 */
[----:B------:R-:W-:-:S03]  /*0ac0*/  IADD3 R0, P1, PT, R19, R14, RZ ;  /* 0x0000000e13007210 */ /* 0x000fc60007f3e0ff */
[----:B------:R-:W-:Y:S01]  /*0ad0*/  IMAD.WIDE.U32 R16, R19, R10, R16 ;  /* 0x0000000a13107225 */ /* 0x000fe200078e0010 */
[----:B0-----:R-:W-:-:S03]  /*0ae0*/  LEA R6, P2, R3, UR8, 0x2 ;  /* 0x0000000803067c11 */ /* 0x001fc6000f8410ff */
[----:B------:R-:W-:Y:S01]  /*0af0*/  IMAD.IADD R5, R9, 0x1, R5 ;  /* 0x0000000109057824 */ /* 0x000fe200078e0205 */
[----:B------:R-:W-:Y:S01]  /*0b00*/  LEA R24, P4, R16, UR10, 0x2 ;  /* 0x0000000a10187c11 */ /* 0x000fe2000f8810ff */
[----:B------:R-:W-:Y:S01]  /*0b10*/  IMAD R19, R19, R11, R17 ;  /* 0x0000000b13137224 */ /* 0x000fe200078e0211 */
[----:B------:R-:W-:Y:S01]  /*0b20*/  LEA.HI.X R7, R3, UR9, R20, 0x2, P2 ;  /* 0x0000000903077c11 */ /* 0x000fe200090f1414 */
[----:B------:R-:W-:Y:S01]  /*0b30*/  IMAD.X R3, RZ, RZ, R4, P1 ;  /* 0x000000ffff037224 */ /* 0x000fe200008e0604 */
[----:B------:R-:W-:Y:S02]  /*0b40*/  LEA R22, P2, R8, UR10, 0x2 ;  /* 0x0000000a08167c11 */ /* 0x000fe4000f8410ff */
[----:B------:R-:W-:Y:S02]  /*0b50*/  LEA R20, P3, R0, UR8, 0x2 ;  /* 0x0000000800147c11 */ /* 0x000fe4000f8610ff */
[----:B------:R-:W-:Y:S01]  /*0b60*/  LEA.HI.X R23, R8, UR11, R5, 0x2, P2 ;  /* 0x0000000b08177c11 */ /* 0x000fe200090f1405 */
[----:B------:R-:W2:Y:S01]  /*0b70*/  LDG.E R7, desc[UR6][R6.64] ;  /* 0x0000000606077981 */ /* 0x000ea2000c1e1900 */
[----:B------:R-:W-:-:S02]  /*0b80*/  LEA.HI.X R21, R0, UR9, R3, 0x2, P3 ;  /* 0x0000000900157c11 */ /* 0x000fc400098f1403 */
[----:B------:R-:W-:Y:S01]  /*0b90*/  LEA.HI.X R25, R16, UR11, R19, 0x2, P4 ;  /* 0x0000000b10197c11 */ /* 0x000fe2000a0f1413 */
[----:B------:R-:W2:Y:S04]  /*0ba0*/  LDG.E R22, desc[UR6][R22.64] ;  /* 0x0000000616167981 */ /* 0x000ea8000c1e1900 */
[----:B------:R-:W3:Y:S04]  /*0bb0*/  LDG.E R21, desc[UR6][R20.64] ;  /* 0x0000000614157981 */ /* 0x000ee8000c1e1900 */
[----:B------:R-:W3:Y:S01]  /*0bc0*/  LDG.E R24, desc[UR6][R24.64] ;  /* 0x0000000618187981 */ /* 0x000ee2000c1e1900 */
[----:B------:R-:W-:Y:S01]  /*0bd0*/  VIADD R2, R2, 0x2 ;  /* 0x0000000202027836 */ /* 0x000fe20000000000 */
[----:B------:R-:W-:Y:S01]  /*0be0*/  UMOV UR4, URZ ;  /* 0x000000ff00047c82 */ /* 0x000fe20008000000 */
[----:B--2---:R-:W-:-:S04]  /*0bf0*/  FFMA R18, R7, R22, R18 ;  /* 0x0000001607127223 */ /* 0x004fc80000000012 */
[----:B---3--:R-:W-:-:S07]  /*0c00*/  FFMA R18, R21, R24, R18 ;  /* 0x0000001815127223 */ /* 0x008fce0000000012 */
.L_x_4:
[----:B------:R-:W-:Y:S05]  /*0c10*/  @P0 BRA `(.L_x_2) ;  /* 0x0000000000400947 */ /* 0x000fea0003800000 */
[----:B------:R-:W0:Y:S01]  /*0c20*/  LDCU.128 UR8, c[0x0][0x380] ;  /* 0x00007000ff0877ac */ /* 0x000e220008000c00 */
[----:B------:R-:W-:Y:S01]  /*0c30*/  IMAD R3, R10, UR4, RZ ;  /* 0x000000040a037c24 */ /* 0x000fe2000f8e02ff */
[C---:B------:R-:W-:Y:S01]  /*0c40*/  IADD3 R0, P0, PT, R2.reuse, R14, RZ ;  /* 0x0000000e02007210 */ /* 0x040fe20007f1e0ff */
[----:B------:R-:W-:Y:S02]  /*0c50*/  IMAD.MOV.U32 R6, RZ, RZ, R12 ;  /* 0x000000ffff067224 */ /* 0x000fe400078e000c */
[----:B------:R-:W-:Y:S02]  /*0c60*/  IMAD.MOV.U32 R7, RZ, RZ, R13 ;  /* 0x000000ffff077224 */ /* 0x000fe400078e000d */
[----:B------:R-:W-:Y:S01]  /*0c70*/  IMAD R5, R2, R11, R3 ;  /* 0x0000000b02057224 */ /* 0x000fe200078e0203 */
[----:B------:R-:W-:Y:S01]  /*0c80*/  IADD3.X R3, PT, PT, R4, UR4, RZ, P0, !PT ;  /* 0x0000000404037c10 */ /* 0x000fe200087fe4ff */
[----:B------:R-:W-:-:S04]  /*0c90*/  IMAD.WIDE.U32 R6, R2, R10, R6 ;  /* 0x0000000a02067225 */ /* 0x000fc800078e0006 */
[----:B------:R-:W-:Y:S01]  /*0ca0*/  IMAD.IADD R5, R7, 0x1, R5 ;  /* 0x0000000107057824 */ /* 0x000fe200078e0205 */
[----:B0-----:R-:W-:Y:S02]  /*0cb0*/  LEA R2, P1, R0, UR8, 0x2 ;  /* 0x0000000800027c11 */ /* 0x001fe4000f8210ff */
[----:B------:R-:W-:Y:S02]  /*0cc0*/  LEA R8, P0, R6, UR10, 0x2 ;  /* 0x0000000a06087c11 */ /* 0x000fe4000f8010ff */
[----:B------:R-:W-:Y:S02]  /*0cd0*/  LEA.HI.X R3, R0, UR9, R3, 0x2, P1 ;  /* 0x0000000900037c11 */ /* 0x000fe400088f1403 */
[----:B------:R-:W-:-:S04]  /*0ce0*/  LEA.HI.X R9, R6, UR11, R5, 0x2, P0 ;  /* 0x0000000b06097c11 */ /* 0x000fc800080f1405 */
[----:B------:R-:W2:Y:S04]  /*0cf0*/  LDG.E R3, desc[UR6][R2.64] ;  /* 0x0000000602037981 */ /* 0x000ea8000c1e1900 */
[----:B------:R-:W2:Y:S02]  /*0d00*/  LDG.E R8, desc[UR6][R8.64] ;  /* 0x0000000608087981 */ /* 0x000ea4000c1e1900 */
[----:B--2---:R-:W-:-:S07]  /*0d10*/  FFMA R18, R3, R8, R18 ;  /* 0x0000000803127223 */ /* 0x004fce0000000012 */
.L_x_2:
[----:B------:R-:W0:Y:S01]  /*0d20*/  LDCU.64 UR4, c[0x0][0x390] ;  /* 0x00007200ff0477ac */ /* 0x000e220008000a00 */
[----:B------:R-:W-:-:S05]  /*0d30*/  IADD3 R14, P0, PT, R12, R14, RZ ;  /* 0x0000000e0c0e7210 */ /* 0x000fca0007f1e0ff */
[----:B------:R-:W-:Y:S01]  /*0d40*/  IMAD.X R13, R13, 0x1, R4, P0 ;  /* 0x000000010d0d7824 */ /* 0x000fe200000e0604 */
[----:B0-----:R-:W-:-:S04]  /*0d50*/  LEA R2, P0, R14, UR4, 0x2 ;  /* 0x000000040e027c11 */ /* 0x001fc8000f8010ff */
[----:B------:R-:W-:-:S05]  /*0d60*/  LEA.HI.X R3, R14, UR5, R13, 0x2, P0 ;  /* 0x000000050e037c11 */ /* 0x000fca00080f140d */
[----:B------:R-:W-:Y:S01]  /*0d70*/  STG.E desc[UR6][R2.64], R18 ;  /* 0x0000001202007986 */ /* 0x000fe2000c101906 */
[----:B------:R-:W-:Y:S05]  /*0d80*/  EXIT ;  /* 0x000000000000794d */ /* 0x000fea0003800000 */
.L_x_5:
[----:B------:R-:W-:-:S00]  /*0d90*/  BRA `(.L_x_5) ;  /* 0xfffffffc00fc7947 */ /* 0x000fc0000383ffff */
[----:B------:R-:W-:-:S00]  /*0da0*/  NOP ;  /* 0x0000000000007918 */ /* 0x000fc00000000000 */
        /* <DEDUP_REMOVED lines=13> */
.L_x_6:


//--------------------- .nv.shared.reserved.0     --------------------------
	.section	.nv.shared.reserved.0,"aw",@nobits
	.weak		__nv_reservedSMEM_offset_0_alias
	.size		__nv_reservedSMEM_offset_0_alias, 0, 64
	.other		__nv_reservedSMEM_offset_0_alias,@"STO_CUDA_RESERVED_SHARED STV_DEFAULT"
__nv_reservedSMEM_offset_0_alias:
	.zero		0
	.zero		64


//--------------------- .nv.constant0._Z25reference_matrix_multiplyPfS_S_m --------------------------
	.section	.nv.constant0._Z25reference_matrix_multiplyPfS_S_m,"a",@progbits
	.sectionflags	@""
	.align	4
.nv.constant0._Z25reference_matrix_multiplyPfS_S_m:
	.zero		928


//--------------------- SYMBOLS --------------------------

	.type		.nv.reservedSmem.offset0,@object
	.size		.nv.reservedSmem.offset0,0x4
